	.headerflags	@"EF_CUDA_TEXMODE_UNIFIED EF_CUDA_64BIT_ADDRESS EF_CUDA_ACCELERATORS EF_CUDA_SM90 EF_CUDA_VIRTUAL_SM(EF_CUDA_SM90)"
	.elftype	@"ET_EXEC"


//--------------------- .nv.info                  --------------------------
	.section	.nv.info,"",@"SHT_CUDA_INFO"
	.align	4


	//----- nvinfo : EIATTR_REGCOUNT
	.align		4
        /*0000*/ 	.byte	0x04, 0x2f
        /*0002*/ 	.short	(.L_3 - .L_2)
	.align		4
.L_2:
        /*0004*/ 	.word	index@(triton_poi_fused__native_batch_norm_legit_no_training_convolution_relu_19)
        /*0008*/ 	.word	0x00000013


	//----- nvinfo : EIATTR_MIN_STACK_SIZE
	.align		4
.L_3:
        /*000c*/ 	.byte	0x04, 0x12
        /*000e*/ 	.short	(.L_5 - .L_4)
	.align		4
.L_4:
        /*0010*/ 	.word	index@(triton_poi_fused__native_batch_norm_legit_no_training_convolution_relu_19)
        /*0014*/ 	.word	0x00000000


	//----- nvinfo : EIATTR_FRAME_SIZE
	.align		4
.L_5:
        /*0018*/ 	.byte	0x04, 0x11
        /*001a*/ 	.short	(.L_7 - .L_6)
	.align		4
.L_6:
        /*001c*/ 	.word	index@(triton_poi_fused__native_batch_norm_legit_no_training_convolution_relu_19)
        /*0020*/ 	.word	0x00000000


	//----- nvinfo : EIATTR_MIN_STACK_SIZE
	.align		4
.L_7:
        /*0024*/ 	.byte	0x04, 0x12
        /*0026*/ 	.short	(.L_9 - .L_8)
	.align		4
.L_8:
        /*0028*/ 	.word	index@(triton_poi_fused__native_batch_norm_legit_no_training_convolution_relu_19)
        /*002c*/ 	.word	0x00000000
.L_9:


//--------------------- .nv.info.triton_poi_fused__native_batch_norm_legit_no_training_convolution_relu_19 --------------------------
	.section	.nv.info.triton_poi_fused__native_batch_norm_legit_no_training_convolution_relu_19,"",@"SHT_CUDA_INFO"
	.sectionflags	@""
	.align	4


	//----- nvinfo : EIATTR_CUDA_API_VERSION
	.align		4
        /*0000*/ 	.byte	0x04, 0x37
        /*0002*/ 	.short	(.L_11 - .L_10)
.L_10:
        /*0004*/ 	.word	0x0000007c


	//----- nvinfo : EIATTR_KPARAM_INFO
	.align		4
.L_11:
        /*0008*/ 	.byte	0x04, 0x17
        /*000a*/ 	.short	(.L_13 - .L_12)
.L_12:
        /*000c*/ 	.word	0x00000000
        /*0010*/ 	.short	0x0007
        /*0012*/ 	.short	0x0038
        /*0014*/ 	.byte	0x00, 0xf0, 0x11, 0x00


	//----- nvinfo : EIATTR_KPARAM_INFO
	.align		4
.L_13:
        /*0018*/ 	.byte	0x04, 0x17
        /*001a*/ 	.short	(.L_15 - .L_14)
.L_14:
        /*001c*/ 	.word	0x00000000
        /*0020*/ 	.short	0x0006
        /*0022*/ 	.short	0x0030
        /*0024*/ 	.byte	0x00, 0xf4, 0x21, 0x00


	//----- nvinfo : EIATTR_KPARAM_INFO
	.align		4
.L_15:
        /*0028*/ 	.byte	0x04, 0x17
        /*002a*/ 	.short	(.L_17 - .L_16)
.L_16:
        /*002c*/ 	.word	0x00000000
        /*0030*/ 	.short	0x0005
        /*0032*/ 	.short	0x0028
        /*0034*/ 	.byte	0x00, 0xf4, 0x21, 0x00


	//----- nvinfo : EIATTR_KPARAM_INFO
	.align		4
.L_17:
        /*0038*/ 	.byte	0x04, 0x17
        /*003a*/ 	.short	(.L_19 - .L_18)
.L_18:
        /*003c*/ 	.word	0x00000000
        /*0040*/ 	.short	0x0004
        /*0042*/ 	.short	0x0020
        /*0044*/ 	.byte	0x00, 0xf4, 0x21, 0x00


	//----- nvinfo : EIATTR_KPARAM_INFO
	.align		4
.L_19:
        /*0048*/ 	.byte	0x04, 0x17
        /*004a*/ 	.short	(.L_21 - .L_20)
.L_20:
        /*004c*/ 	.word	0x00000000
        /*0050*/ 	.short	0x0003
        /*0052*/ 	.short	0x0018
        /*0054*/ 	.byte	0x00, 0xf4, 0x21, 0x00


	//----- nvinfo : EIATTR_KPARAM_INFO
	.align		4
.L_21:
        /*0058*/ 	.byte	0x04, 0x17
        /*005a*/ 	.short	(.L_23 - .L_22)
.L_22:
        /*005c*/ 	.word	0x00000000
        /*0060*/ 	.short	0x0002
        /*0062*/ 	.short	0x0010
        /*0064*/ 	.byte	0x00, 0xf4, 0x21, 0x00


	//----- nvinfo : EIATTR_KPARAM_INFO
	.align		4
.L_23:
        /*0068*/ 	.byte	0x04, 0x17
        /*006a*/ 	.short	(.L_25 - .L_24)
.L_24:
        /*006c*/ 	.word	0x00000000
        /*0070*/ 	.short	0x0001
        /*0072*/ 	.short	0x0008
        /*0074*/ 	.byte	0x00, 0xf4, 0x21, 0x00


	//----- nvinfo : EIATTR_KPARAM_INFO
	.align		4
.L_25:
        /*0078*/ 	.byte	0x04, 0x17
        /*007a*/ 	.short	(.L_27 - .L_26)
.L_26:
        /*007c*/ 	.word	0x00000000
        /*0080*/ 	.short	0x0000
        /*0082*/ 	.short	0x0000
        /*0084*/ 	.byte	0x00, 0xf4, 0x21, 0x00


	//----- nvinfo : EIATTR_SPARSE_MMA_MASK
	.align		4
.L_27:
        /*0088*/ 	.byte	0x03, 0x50
        /*008a*/ 	.short	0x0000


	//----- nvinfo : EIATTR_MAXREG_COUNT
	.align		4
        /*008c*/ 	.byte	0x03, 0x1b
        /*008e*/ 	.short	0x00ff


	//----- nvinfo : EIATTR_EXIT_INSTR_OFFSETS
	.align		4
        /*0090*/ 	.byte	0x04, 0x1c
        /*0092*/ 	.short	(.L_29 - .L_28)


	//   ....[0]....
.L_28:
        /*0094*/ 	.word	0x00000340


	//----- nvinfo : EIATTR_REQNTID
	.align		4
.L_29:
        /*0098*/ 	.byte	0x04, 0x10
        /*009a*/ 	.short	(.L_31 - .L_30)
.L_30:
        /*009c*/ 	.word	0x00000080
        /*00a0*/ 	.word	0x00000001
        /*00a4*/ 	.word	0x00000001


	//----- nvinfo : EIATTR_CBANK_PARAM_SIZE
	.align		4
.L_31:
        /*00a8*/ 	.byte	0x03, 0x19
        /*00aa*/ 	.short	0x003c


	//----- nvinfo : EIATTR_PARAM_CBANK
	.align		4
        /*00ac*/ 	.byte	0x04, 0x0a
        /*00ae*/ 	.short	(.L_33 - .L_32)
	.align		4
.L_32:
        /*00b0*/ 	.word	index@(.nv.constant0.triton_poi_fused__native_batch_norm_legit_no_training_convolution_relu_19)
        /*00b4*/ 	.short	0x0210
        /*00b6*/ 	.short	0x003c


	//----- nvinfo : EIATTR_SW_WAR
	.align		4
.L_33:
        /*00b8*/ 	.byte	0x04, 0x36
        /*00ba*/ 	.short	(.L_35 - .L_34)
.L_34:
        /*00bc*/ 	.word	0x00000008
.L_35:


//--------------------- .nv.callgraph             --------------------------
	.section	.nv.callgraph,"",@"SHT_CUDA_CALLGRAPH"
	.align	4
	.sectionentsize	8
	.align		4
        /*0000*/ 	.word	0x00000000
	.align		4
        /*0004*/ 	.word	0xffffffff
	.align		4
        /*0008*/ 	.word	0x00000000
	.align		4
        /*000c*/ 	.word	0xfffffffe
	.align		4
        /*0010*/ 	.word	0x00000000
	.align		4
        /*0014*/ 	.word	0xfffffffd
	.align		4
        /*0018*/ 	.word	0x00000000
	.align		4
        /*001c*/ 	.word	0xfffffffc


//--------------------- .nv.constant4             --------------------------
	.section	.nv.constant4,"a",@progbits
	.align	8
	.align		8
.nv.constant4:
        /*0000*/ 	.dword	_$_str
	.align		8
        /*0008*/ 	.dword	_$_str_$_2


//--------------------- .text.triton_poi_fused__native_batch_norm_legit_no_training_convolution_relu_19 --------------------------
	.section	.text.triton_poi_fused__native_batch_norm_legit_no_training_convolution_relu_19,"ax",@progbits
	.align	128
        .global         triton_poi_fused__native_batch_norm_legit_no_training_convolution_relu_19
        .type           triton_poi_fused__native_batch_norm_legit_no_training_convolution_relu_19,@function
        .size           triton_poi_fused__native_batch_norm_legit_no_training_convolution_relu_19,(.L_x_1 - triton_poi_fused__native_batch_norm_legit_no_training_convolution_relu_19)
        .other          triton_poi_fused__native_batch_norm_legit_no_training_convolution_relu_19,@"STO_CUDA_ENTRY STV_DEFAULT"
triton_poi_fused__native_batch_norm_legit_no_training_convolution_relu_19:
.text.triton_poi_fused__native_batch_norm_legit_no_training_convolution_relu_19:
[----:B------:R-:W-:Y:S01]  /*0000*/  LDC R1, c[0x0][0x28] ;  /* 0x00000a00ff017b82 */ /* 0x000fe20000000800 */
[----:B------:R-:W1:Y:S07]  /*0010*/  S2R R0, SR_TID.X ;  /* 0x0000000000007919 */ /* 0x000e6e0000002100 */
[----:B------:R-:W2:Y:S01]  /*0020*/  LDC.64 R10, c[0x0][0x228] ;  /* 0x00008a00ff0a7b82 */ /* 0x000ea20000000a00 */
[----:B------:R-:W-:Y:S01]  /*0030*/  ULDC.64 UR4, c[0x0][0x208] ;  /* 0x0000820000047ab9 */ /* 0x000fe20000000a00 */
[----:B------:R-:W3:Y:S06]  /*0040*/  S2R R3, SR_CTAID.X ;  /* 0x0000000000037919 */ /* 0x000eec0000002500 */
[----:B------:R-:W4:Y:S08]  /*0050*/  LDC.64 R6, c[0x0][0x218] ;  /* 0x00008600ff067b82 */ /* 0x000f300000000a00 */
[----:B------:R-:W5:Y:S08]  /*0060*/  LDC.64 R8, c[0x0][0x220] ;  /* 0x00008800ff087b82 */ /* 0x000f700000000a00 */
[----:B------:R-:W5:Y:S01]  /*0070*/  LDC.64 R12, c[0x0][0x230] ;  /* 0x00008c00ff0c7b82 */ /* 0x000f620000000a00 */
[----:B-1----:R-:W-:-:S07]  /*0080*/  LOP3.LUT R0, R0, 0x7f, RZ, 0xc0, !PT ;  /* 0x0000007f00007812 */ /* 0x002fce00078ec0ff */
[----:B------:R-:W1:Y:S01]  /*0090*/  LDC.64 R4, c[0x0][0x238] ;  /* 0x00008e00ff047b82 */ /* 0x000e620000000a00 */
[----:B---3--:R-:W-:Y:S02]  /*00a0*/  SHF.R.S32.HI R2, RZ, 0x18, R3 ;  /* 0x00000018ff027819 */ /* 0x008fe40000011403 */
[----:B------:R-:W-:Y:S02]  /*00b0*/  LEA R0, R3, R0, 0x7 ;  /* 0x0000000003007211 */ /* 0x000fe400078e38ff */
[----:B------:R-:W-:-:S04]  /*00c0*/  SGXT R3, R2, 0x1 ;  /* 0x000000010203781a */ /* 0x000fc80000000200 */
[----:B------:R-:W-:-:S04]  /*00d0*/  LEA.HI R3, R3, R0, RZ, 0xa ;  /* 0x0000000003037211 */ /* 0x000fc800078f50ff */
[----:B------:R-:W-:-:S04]  /*00e0*/  SHF.R.S32.HI R3, RZ, 0xa, R3 ;  /* 0x0000000aff037819 */ /* 0x000fc80000011403 */
[----:B------:R-:W-:-:S04]  /*00f0*/  LEA.HI R2, R3, R3, RZ, 0x3 ;  /* 0x0000000303027211 */ /* 0x000fc800078f18ff */
[----:B------:R-:W-:-:S04]  /*0100*/  LOP3.LUT R2, R2, 0xfffffff8, RZ, 0xc0, !PT ;  /* 0xfffffff802027812 */ /* 0x000fc800078ec0ff */
[----:B------:R-:W-:Y:S02]  /*0110*/  IADD3 R15, R3, -R2, RZ ;  /* 0x80000002030f7210 */ /* 0x000fe40007ffe0ff */
[----:B------:R-:W3:Y:S03]  /*0120*/  LDC.64 R2, c[0x0][0x210] ;  /* 0x00008400ff027b82 */ /* 0x000ee60000000a00 */
[----:B--2---:R-:W-:-:S05]  /*0130*/  IMAD.WIDE R10, R15, 0x4, R10 ;  /* 0x000000040f0a7825 */ /* 0x004fca00078e020a */
[----:B------:R2:W2:Y:S01]  /*0140*/  LDG.E.EL R16, desc[UR4][R10.64] ;  /* 0x000000040a107981 */ /* 0x0004a2000c2e1900 */
[----:B----4-:R-:W-:-:S04]  /*0150*/  IMAD.WIDE R6, R15, 0x4, R6 ;  /* 0x000000040f067825 */ /* 0x010fc800078e0206 */
[C---:B-----5:R-:W-:Y:S02]  /*0160*/  IMAD.WIDE R8, R15.reuse, 0x4, R8 ;  /* 0x000000040f087825 */ /* 0x060fe400078e0208 */
[----:B------:R4:W5:Y:S02]  /*0170*/  LDG.E.EL R7, desc[UR4][R6.64] ;  /* 0x0000000406077981 */ /* 0x000964000c2e1900 */
[----:B---3--:R-:W-:Y:S02]  /*0180*/  IMAD.WIDE R2, R0, 0x4, R2 ;  /* 0x0000000400027825 */ /* 0x008fe400078e0202 */
[----:B------:R-:W3:Y:S04]  /*0190*/  LDG.E.EL R8, desc[UR4][R8.64] ;  /* 0x0000000408087981 */ /* 0x000ee8000c2e1900 */
[----:B------:R-:W5:Y:S01]  /*01a0*/  LDG.E R14, desc[UR4][R2.64] ;  /* 0x00000004020e7981 */ /* 0x000f62000c1e1900 */
[----:B0-2---:R-:W-:-:S04]  /*01b0*/  IMAD.WIDE R10, R15, 0x4, R12 ;  /* 0x000000040f0a7825 */ /* 0x005fc800078e020c */
[----:B-1----:R-:W-:Y:S02]  /*01c0*/  IMAD.WIDE R12, R15, 0x4, R4 ;  /* 0x000000040f0c7825 */ /* 0x002fe400078e0204 */
[----:B------:R-:W2:Y:S01]  /*01d0*/  LDG.E.EL R10, desc[UR4][R10.64] ;  /* 0x000000040a0a7981 */ /* 0x000ea2000c2e1900 */
[----:B----4-:R-:W-:Y:S01]  /*01e0*/  HFMA2.MMA R6, -RZ, RZ, 1.625, 0 ;  /* 0x3e800000ff067435 */ /* 0x010fe200000001ff */
[----:B------:R-:W0:Y:S02]  /*01f0*/  LDC.64 R4, c[0x0][0x240] ;  /* 0x00009000ff047b82 */ /* 0x000e240000000a00 */
[----:B------:R-:W2:Y:S01]  /*0200*/  LDG.E.EL R13, desc[UR4][R12.64] ;  /* 0x000000040c0d7981 */ /* 0x000ea2000c2e1900 */
[----:B0-----:R-:W-:-:S04]  /*0210*/  IMAD.WIDE R4, R0, 0x4, R4 ;  /* 0x0000000400047825 */ /* 0x001fc800078e0204 */
[----:B------:R-:W-:-:S04]  /*0220*/  FADD R16, R16, 9.9999997473787516356e-06 ;  /* 0x3727c5ac10107421 */ /* 0x000fc80000000000 */
[----:B------:R-:W0:Y:S02]  /*0230*/  MUFU.SQRT R15, R16 ;  /* 0x00000010000f7308 */ /* 0x000e240000002000 */
[C---:B0-----:R-:W-:Y:S02]  /*0240*/  FSETP.GT.AND P0, PT, R15.reuse, 8.50705917302346158658e+37, PT ;  /* 0x7e8000000f00780b */ /* 0x041fe40003f04000 */
[----:B------:R-:W-:-:S11]  /*0250*/  FSETP.GEU.AND P1, PT, R15, 1.175494350822287508e-38, PT ;  /* 0x008000000f00780b */ /* 0x000fd60003f2e000 */
[----:B------:R-:W-:-:S04]  /*0260*/  @P0 FMUL R15, R15, 0.25 ;  /* 0x3e8000000f0f0820 */ /* 0x000fc80000400000 */
[----:B------:R-:W-:-:S06]  /*0270*/  @!P1 FMUL R15, R15, 16777216 ;  /* 0x4b8000000f0f9820 */ /* 0x000fcc0000400000 */
[----:B------:R-:W0:Y:S01]  /*0280*/  MUFU.RCP R15, R15 ;  /* 0x0000000f000f7308 */ /* 0x000e220000001000 */
[----:B------:R-:W-:Y:S01]  /*0290*/  FSEL R6, R6, 1, P0 ;  /* 0x3f80000006067808 */ /* 0x000fe20000000000 */
[----:B-----5:R-:W-:-:S04]  /*02a0*/  FADD R7, R14, R7 ;  /* 0x000000070e077221 */ /* 0x020fc80000000000 */
[----:B------:R-:W-:Y:S01]  /*02b0*/  @!P1 FMUL R6, R6, 16777216 ;  /* 0x4b80000006069820 */ /* 0x000fe20000400000 */
[----:B---3--:R-:W-:-:S03]  /*02c0*/  FADD R8, -R8, R7 ;  /* 0x0000000708087221 */ /* 0x008fc60000000100 */
[----:B0-----:R-:W-:-:S04]  /*02d0*/  FMUL R9, R15, R6 ;  /* 0x000000060f097220 */ /* 0x001fc80000400000 */
[----:B------:R-:W-:-:S04]  /*02e0*/  FMUL R8, R8, R9 ;  /* 0x0000000908087220 */ /* 0x000fc80000400000 */
[----:B--2---:R-:W-:-:S05]  /*02f0*/  FFMA R8, R10, R8, R13 ;  /* 0x000000080a087223 */ /* 0x004fca000000000d */
[----:B------:R-:W-:-:S04]  /*0300*/  FSETP.GEU.AND P0, PT, R8, RZ, PT ;  /* 0x000000ff0800720b */ /* 0x000fc80003f0e000 */
[----:B------:R-:W-:Y:S01]  /*0310*/  FSEL R9, R8, RZ, P0 ;  /* 0x000000ff08097208 */ /* 0x000fe20000000000 */
[----:B------:R-:W-:Y:S04]  /*0320*/  STG.E desc[UR4][R2.64], R7 ;  /* 0x0000000702007986 */ /* 0x000fe8000c101904 */
[----:B------:R-:W-:Y:S01]  /*0330*/  STG.E desc[UR4][R4.64], R9 ;  /* 0x0000000904007986 */ /* 0x000fe2000c101904 */
[----:B------:R-:W-:Y:S05]  /*0340*/  EXIT ;  /* 0x000000000000794d */ /* 0x000fea0003800000 */
.L_x_0:
[----:B------:R-:W-:-:S00]  /*0350*/  BRA `(.L_x_0) ;  /* 0xfffffffc00fc7947 */ /* 0x000fc0000383ffff */
[----:B------:R-:W-:-:S00]  /*0360*/  NOP ;  /* 0x0000000000007918 */ /* 0x000fc00000000000 */
        /* <DEDUP_REMOVED lines=9> */
.L_x_1:


//--------------------- .nv.global.init           --------------------------
	.section	.nv.global.init,"aw",@progbits
.nv.global.init:
	.type		_$_str,@object
	.size		_$_str,(_$_str_$_2 - _$_str)
_$_str:
        /*0000*/ 	.byte	0x5f, 0x5f, 0x43, 0x55, 0x44, 0x41, 0x5f, 0x46, 0x54, 0x5a, 0x00
	.type		_$_str_$_2,@object
	.size		_$_str_$_2,(.L_1 - _$_str_$_2)
_$_str_$_2:
        /*000b*/ 	.byte	0x5f, 0x5f, 0x43, 0x55, 0x44, 0x41, 0x5f, 0x50, 0x52, 0x45, 0x43, 0x5f, 0x53, 0x51, 0x52, 0x54
        /*001b*/ 	.byte	0x00
.L_1:


//--------------------- .nv.constant0.triton_poi_fused__native_batch_norm_legit_no_training_convolution_relu_19 --------------------------
	.section	.nv.constant0.triton_poi_fused__native_batch_norm_legit_no_training_convolution_relu_19,"a",@progbits
	.sectionflags	@""
	.align	4
.nv.constant0.triton_poi_fused__native_batch_norm_legit_no_training_convolution_relu_19:
	.zero		588
